//
// Generated by NVIDIA NVVM Compiler
//
// Compiler Build ID: CL-36424714
// Cuda compilation tools, release 13.0, V13.0.88
// Based on NVVM 20.0.0
//

.version 9.0
.target sm_100
.address_size 64

	// .globl	_Z10hello_cudav
.extern .func  (.param .b32 func_retval0) vprintf
(
	.param .b64 vprintf_param_0,
	.param .b64 vprintf_param_1
)
;
.global .align 1 .b8 $str[23] = {67, 111, 100, 101, 32, 101, 120, 101, 99, 117, 116, 105, 111, 110, 32, 111, 110, 32, 71, 80, 85, 10};

.visible .entry _Z10hello_cudav()
{
	.reg .b32 	%r<3>;
	.reg .b64 	%rd<3>;

	mov.u64 	%rd1, $str;
	cvta.global.u64 	%rd2, %rd1;
	{ // callseq 0, 0
	.param .b64 param0;
	st.param.b64 	[param0], %rd2;
	.param .b64 param1;
	st.param.b64 	[param1], 0;
	.param .b32 retval0;
	call.uni (retval0), 
	vprintf, 
	(
	param0, 
	param1
	);
	ld.param.b32 	%r1, [retval0];
	} // callseq 0
	ret;

}


// ===== COMPILED SASS (sm_100) =====

	.target	sm_100

	.elftype	@"ET_EXEC"


//--------------------- .note.nv.tkinfo           --------------------------
	.section	.note.nv.tkinfo,"",@"SHT_NOTE"
	.sectionflags	@"SHF_NOTE_NV_TKINFO"
	.tkinfo
        /*0018*/ 	.word	0x00000002
        /*0030*/ 	.string	""
        /*0030*/ 	.string	"ptxas"
        /*0030*/ 	.string	"Cuda compilation tools, release 13.0, V13.0.88"
        /*0030*/ 	.string	"Build cuda_13.0.r13.0/compiler.36424714_0"
        /*0030*/ 	.string	"-arch sm_100 -m 64 "



//--------------------- .note.nv.cuinfo           --------------------------
	.section	.note.nv.cuinfo,"",@"SHT_NOTE"
	.sectionflags	@"SHF_NOTE_NV_CUINFO"
        /*0018*/ 	.short	0x0002
        /*001a*/ 	.short	0x0064
        /*001c*/ 	.short	0x0082
	.zero		2


//--------------------- .nv.info                  --------------------------
	.section	.nv.info,"",@"SHT_CUDA_INFO"
	.align	4


	//----- nvinfo : EIATTR_REGCOUNT
	.align		4
        /*0000*/ 	.byte	0x04, 0x2f
        /*0002*/ 	.short	(.L_2 - .L_1)
	.align		4
.L_1:
        /*0004*/ 	.word	index@(_Z10hello_cudav)
        /*0008*/ 	.word	0x00000018


	//----- nvinfo : EIATTR_FRAME_SIZE
	.align		4
.L_2:
        /*000c*/ 	.byte	0x04, 0x11
        /*000e*/ 	.short	(.L_4 - .L_3)
	.align		4
.L_3:
        /*0010*/ 	.word	index@(_Z10hello_cudav)
        /*0014*/ 	.word	0x00000000


	//----- nvinfo : EIATTR_MIN_STACK_SIZE
	.align		4
.L_4:
        /*0018*/ 	.byte	0x04, 0x12
        /*001a*/ 	.short	(.L_6 - .L_5)
	.align		4
.L_5:
        /*001c*/ 	.word	index@(_Z10hello_cudav)
        /*0020*/ 	.word	0x00000000
.L_6:


//--------------------- .nv.compat                --------------------------
	.section	.nv.compat,"",@"SHT_CUDA_COMPAT_INFO"
	.align	4
        /*0000*/ 	.byte	0x02, 0x09, 0x00, 0x00, 0x02, 0x02, 0x01, 0x00, 0x02, 0x05, 0x05, 0x00, 0x03, 0x07, 0x01, 0x01
        /*0010*/ 	.byte	0x02, 0x03, 0x00, 0x00, 0x02, 0x06, 0x01, 0x00, 0x04, 0x0b, 0x08, 0x00, 0x09, 0x00, 0x00, 0x00
        /*0020*/ 	.byte	0x00, 0x00, 0x00, 0x00


//--------------------- .nv.info._Z10hello_cudav  --------------------------
	.section	.nv.info._Z10hello_cudav,"",@"SHT_CUDA_INFO"
	.sectionflags	@""
	.align	4


	//----- nvinfo : EIATTR_CUDA_API_VERSION
	.align		4
        /*0000*/ 	.byte	0x04, 0x37
        /*0002*/ 	.short	(.L_8 - .L_7)
.L_7:
        /*0004*/ 	.word	0x00000082


	//----- nvinfo : EIATTR_SPARSE_MMA_MASK
	.align		4
.L_8:
        /*0008*/ 	.byte	0x03, 0x50
        /*000a*/ 	.short	0x0000


	//----- nvinfo : EIATTR_MAXREG_COUNT
	.align		4
        /*000c*/ 	.byte	0x03, 0x1b
        /*000e*/ 	.short	0x00ff


	//----- nvinfo : EIATTR_EXTERNS
	.align		4
        /*0010*/ 	.byte	0x04, 0x0f
        /*0012*/ 	.short	(.L_10 - .L_9)


	//   ....[0]....
	.align		4
.L_9:
        /*0014*/ 	.word	index@(vprintf)


	//----- nvinfo : EIATTR_MERCURY_ISA_VERSION
	.align		4
.L_10:
        /*0018*/ 	.byte	0x03, 0x5f
        /*001a*/ 	.short	0x0101


	//----- nvinfo : EIATTR_VRC_CTA_INIT_COUNT
	.align		4
        /*001c*/ 	.byte	0x02, 0x4a
	.zero		1
	.zero		1


	//----- nvinfo : EIATTR_SYSCALL_OFFSETS
	.align		4
        /*0020*/ 	.byte	0x04, 0x46
        /*0022*/ 	.short	(.L_12 - .L_11)


	//   ....[0]....
.L_11:
        /*0024*/ 	.word	0x00000080


	//----- nvinfo : EIATTR_EXIT_INSTR_OFFSETS
	.align		4
.L_12:
        /*0028*/ 	.byte	0x04, 0x1c
        /*002a*/ 	.short	(.L_14 - .L_13)


	//   ....[0]....
.L_13:
        /*002c*/ 	.word	0x00000090


	//----- nvinfo : EIATTR_SW_WAR
	.align		4
.L_14:
        /*0030*/ 	.byte	0x04, 0x36
        /*0032*/ 	.short	(.L_16 - .L_15)
.L_15:
        /*0034*/ 	.word	0x00000008
.L_16:


//--------------------- .nv.callgraph             --------------------------
	.section	.nv.callgraph,"",@"SHT_CUDA_CALLGRAPH"
	.align	4
	.sectionentsize	8
	.align		4
        /*0000*/ 	.word	0x00000000
	.align		4
        /*0004*/ 	.word	0xffffffff
	.align		4
        /*0008*/ 	.word	index@(_Z10hello_cudav)
	.align		4
        /*000c*/ 	.word	index@(vprintf)
	.align		4
        /*0010*/ 	.word	0x00000000
	.align		4
        /*0014*/ 	.word	0xfffffffe
	.align		4
        /*0018*/ 	.word	0x00000000
	.align		4
        /*001c*/ 	.word	0xfffffffd
	.align		4
        /*0020*/ 	.word	0x00000000
	.align		4
        /*0024*/ 	.word	0xfffffffc


//--------------------- .nv.constant4             --------------------------
	.section	.nv.constant4,"a",@progbits
	.align	8
	.align		8
.nv.constant4:
        /*0000*/ 	.dword	vprintf
	.align		8
        /*0008*/ 	.dword	$str


//--------------------- .text._Z10hello_cudav     --------------------------
	.section	.text._Z10hello_cudav,"ax",@progbits
	.align	128
        .global         _Z10hello_cudav
        .type           _Z10hello_cudav,@function
        .size           _Z10hello_cudav,(.L_x_2 - _Z10hello_cudav)
        .other          _Z10hello_cudav,@"STO_CUDA_ENTRY STV_DEFAULT"
_Z10hello_cudav:
.text._Z10hello_cudav:
[----:B------:R-:W0:Y:S01]  /*0000*/  LDC R1, c[0x0][0x37c] ;  /* 0x0000df00ff017b82 */ /* 0x000e220000000800 */
[----:B------:R-:W-:Y:S01]  /*0010*/  MOV R0, 0x0 ;  /* 0x0000000000007802 */ /* 0x000fe20000000f00 */
[----:B------:R-:W1:Y:S01]  /*0020*/  LDCU.64 UR4, c[0x4][0x8] ;  /* 0x01000100ff0477ac */ /* 0x000e620008000a00 */
[----:B------:R-:W-:-:S05]  /*0030*/  CS2R R6, SRZ ;  /* 0x0000000000067805 */ /* 0x000fca000001ff00 */
[----:B------:R2:W3:Y:S01]  /*0040*/  LDC.64 R2, c[0x4][R0] ;  /* 0x0100000000027b82 */ /* 0x0004e20000000a00 */
[----:B-1----:R-:W-:Y:S02]  /*0050*/  IMAD.U32 R4, RZ, RZ, UR4 ;  /* 0x00000004ff047e24 */ /* 0x002fe4000f8e00ff */
[----:B--2---:R-:W-:-:S07]  /*0060*/  IMAD.U32 R5, RZ, RZ, UR5 ;  /* 0x00000005ff057e24 */ /* 0x004fce000f8e00ff */
[----:B------:R-:W-:-:S07]  /*0070*/  LEPC R20, `(.L_x_0) ;  /* 0x000000001014794e */ /* 0x000fce0000000000 */
[----:B0--3--:R-:W-:Y:S05]  /*0080*/  CALL.ABS.NOINC R2 ;  /* 0x0000000002007343 */ /* 0x009fea0003c00000 */
.L_x_0:
[----:B------:R-:W-:Y:S05]  /*0090*/  EXIT ;  /* 0x000000000000794d */ /* 0x000fea0003800000 */
.L_x_1:
[----:B------:R-:W-:-:S00]  /*00a0*/  BRA `(.L_x_1) ;  /* 0xfffffffc00fc7947 */ /* 0x000fc0000383ffff */
[----:B------:R-:W-:-:S00]  /*00b0*/  NOP ;  /* 0x0000000000007918 */ /* 0x000fc00000000000 */
        /* <DEDUP_REMOVED lines=12> */
.L_x_2:


//--------------------- .nv.global.init           --------------------------
	.section	.nv.global.init,"aw",@progbits
.nv.global.init:
	.type		$str,@object
	.size		$str,(.L_0 - $str)
$str:
        /*0000*/ 	.byte	0x43, 0x6f, 0x64, 0x65, 0x20, 0x65, 0x78, 0x65, 0x63, 0x75, 0x74, 0x69, 0x6f, 0x6e, 0x20, 0x6f
        /*0010*/ 	.byte	0x6e, 0x20, 0x47, 0x50, 0x55, 0x0a, 0x00
.L_0:


//--------------------- .nv.shared.reserved.0     --------------------------
	.section	.nv.shared.reserved.0,"aw",@nobits
	.weak		__nv_reservedSMEM_offset_0_alias
	.size		__nv_reservedSMEM_offset_0_alias, 0, 64
	.other		__nv_reservedSMEM_offset_0_alias,@"STO_CUDA_RESERVED_SHARED STV_DEFAULT"
__nv_reservedSMEM_offset_0_alias:
	.zero		0
	.zero		64


//--------------------- .nv.constant0._Z10hello_cudav --------------------------
	.section	.nv.constant0._Z10hello_cudav,"a",@progbits
	.sectionflags	@""
	.align	4
.nv.constant0._Z10hello_cudav:
	.zero		896


//--------------------- SYMBOLS --------------------------

	.type		.nv.reservedSmem.offset0,@object
	.size		.nv.reservedSmem.offset0,0x4
	.type		vprintf,@function
